//
// Generated by NVIDIA NVVM Compiler
//
// Compiler Build ID: CL-36424714
// Cuda compilation tools, release 13.0, V13.0.88
// Based on NVVM 20.0.0
//

.version 9.0
.target sm_100
.address_size 64

	// .globl	_Z24SummaryOnGPU_NeighbouredPiS_i

.visible .entry _Z24SummaryOnGPU_NeighbouredPiS_i(
	.param .u64 .ptr .align 1 _Z24SummaryOnGPU_NeighbouredPiS_i_param_0,
	.param .u64 .ptr .align 1 _Z24SummaryOnGPU_NeighbouredPiS_i_param_1,
	.param .u32 _Z24SummaryOnGPU_NeighbouredPiS_i_param_2
)
{
	.reg .pred 	%p<6>;
	.reg .b32 	%r<17>;
	.reg .b64 	%rd<13>;

	ld.param.u64 	%rd4, [_Z24SummaryOnGPU_NeighbouredPiS_i_param_0];
	ld.param.u64 	%rd3, [_Z24SummaryOnGPU_NeighbouredPiS_i_param_1];
	ld.param.u32 	%r6, [_Z24SummaryOnGPU_NeighbouredPiS_i_param_2];
	cvta.to.global.u64 	%rd5, %rd4;
	mov.u32 	%r1, %tid.x;
	mov.u32 	%r2, %ctaid.x;
	mov.u32 	%r3, %ntid.x;
	mul.lo.s32 	%r7, %r2, %r3;
	add.s32 	%r8, %r7, %r1;
	mul.wide.u32 	%rd6, %r7, 4;
	add.s64 	%rd1, %rd5, %rd6;
	setp.ge.s32 	%p1, %r8, %r6;
	@%p1 bra 	$L__BB0_8;
	setp.lt.u32 	%p2, %r3, 2;
	@%p2 bra 	$L__BB0_6;
	mul.wide.u32 	%rd7, %r1, 4;
	add.s64 	%rd2, %rd1, %rd7;
	mov.b32 	%r16, 1;
$L__BB0_3:
	shl.b32 	%r5, %r16, 1;
	add.s32 	%r10, %r5, -1;
	and.b32  	%r11, %r10, %r1;
	setp.ne.s32 	%p3, %r11, 0;
	@%p3 bra 	$L__BB0_5;
	mul.wide.s32 	%rd8, %r16, 4;
	add.s64 	%rd9, %rd2, %rd8;
	ld.global.u32 	%r12, [%rd9];
	ld.global.u32 	%r13, [%rd2];
	add.s32 	%r14, %r13, %r12;
	st.global.u32 	[%rd2], %r14;
$L__BB0_5:
	bar.sync 	0;
	setp.lt.u32 	%p4, %r5, %r3;
	mov.u32 	%r16, %r5;
	@%p4 bra 	$L__BB0_3;
$L__BB0_6:
	setp.ne.s32 	%p5, %r1, 0;
	@%p5 bra 	$L__BB0_8;
	ld.global.u32 	%r15, [%rd1];
	cvta.to.global.u64 	%rd10, %rd3;
	mul.wide.u32 	%rd11, %r2, 4;
	add.s64 	%rd12, %rd10, %rd11;
	st.global.u32 	[%rd12], %r15;
$L__BB0_8:
	ret;

}
	// .globl	_Z22SummaryOnGPU_StaggeredPiS_i
.visible .entry _Z22SummaryOnGPU_StaggeredPiS_i(
	.param .u64 .ptr .align 1 _Z22SummaryOnGPU_StaggeredPiS_i_param_0,
	.param .u64 .ptr .align 1 _Z22SummaryOnGPU_StaggeredPiS_i_param_1,
	.param .u32 _Z22SummaryOnGPU_StaggeredPiS_i_param_2
)
{
	.reg .pred 	%p<6>;
	.reg .b32 	%r<14>;
	.reg .b64 	%rd<13>;

	ld.param.u64 	%rd4, [_Z22SummaryOnGPU_StaggeredPiS_i_param_0];
	ld.param.u64 	%rd3, [_Z22SummaryOnGPU_StaggeredPiS_i_param_1];
	ld.param.u32 	%r6, [_Z22SummaryOnGPU_StaggeredPiS_i_param_2];
	cvta.to.global.u64 	%rd5, %rd4;
	mov.u32 	%r1, %tid.x;
	mov.u32 	%r2, %ctaid.x;
	mov.u32 	%r13, %ntid.x;
	mul.lo.s32 	%r7, %r2, %r13;
	add.s32 	%r8, %r7, %r1;
	mul.wide.u32 	%rd6, %r7, 4;
	add.s64 	%rd1, %rd5, %rd6;
	setp.ge.s32 	%p1, %r8, %r6;
	@%p1 bra 	$L__BB1_8;
	setp.lt.u32 	%p2, %r13, 2;
	@%p2 bra 	$L__BB1_6;
	mul.wide.u32 	%rd7, %r1, 4;
	add.s64 	%rd2, %rd1, %rd7;
$L__BB1_3:
	shr.u32 	%r5, %r13, 1;
	setp.ge.u32 	%p3, %r1, %r5;
	@%p3 bra 	$L__BB1_5;
	mul.wide.u32 	%rd8, %r5, 4;
	add.s64 	%rd9, %rd2, %rd8;
	ld.global.u32 	%r9, [%rd9];
	ld.global.u32 	%r10, [%rd2];
	add.s32 	%r11, %r10, %r9;
	st.global.u32 	[%rd2], %r11;
$L__BB1_5:
	bar.sync 	0;
	setp.gt.u32 	%p4, %r13, 3;
	mov.u32 	%r13, %r5;
	@%p4 bra 	$L__BB1_3;
$L__BB1_6:
	setp.ne.s32 	%p5, %r1, 0;
	@%p5 bra 	$L__BB1_8;
	ld.global.u32 	%r12, [%rd1];
	cvta.to.global.u64 	%rd10, %rd3;
	mul.wide.u32 	%rd11, %r2, 4;
	add.s64 	%rd12, %rd10, %rd11;
	st.global.u32 	[%rd12], %r12;
$L__BB1_8:
	ret;

}


// ===== COMPILED SASS (sm_100) =====

	.target	sm_100

	.elftype	@"ET_EXEC"


//--------------------- .note.nv.tkinfo           --------------------------
	.section	.note.nv.tkinfo,"",@"SHT_NOTE"
	.sectionflags	@"SHF_NOTE_NV_TKINFO"
	.tkinfo
        /*0018*/ 	.word	0x00000002
        /*0030*/ 	.string	""
        /*0030*/ 	.string	"ptxas"
        /*0030*/ 	.string	"Cuda compilation tools, release 13.0, V13.0.88"
        /*0030*/ 	.string	"Build cuda_13.0.r13.0/compiler.36424714_0"
        /*0030*/ 	.string	"-arch sm_100 -m 64 "



//--------------------- .note.nv.cuinfo           --------------------------
	.section	.note.nv.cuinfo,"",@"SHT_NOTE"
	.sectionflags	@"SHF_NOTE_NV_CUINFO"
        /*0018*/ 	.short	0x0002
        /*001a*/ 	.short	0x0064
        /*001c*/ 	.short	0x0082
	.zero		2


//--------------------- .nv.info                  --------------------------
	.section	.nv.info,"",@"SHT_CUDA_INFO"
	.align	4


	//----- nvinfo : EIATTR_REGCOUNT
	.align		4
        /*0000*/ 	.byte	0x04, 0x2f
        /*0002*/ 	.short	(.L_1 - .L_0)
	.align		4
.L_0:
        /*0004*/ 	.word	index@(_Z24SummaryOnGPU_NeighbouredPiS_i)
        /*0008*/ 	.word	0x00000010


	//----- nvinfo : EIATTR_FRAME_SIZE
	.align		4
.L_1:
        /*000c*/ 	.byte	0x04, 0x11
        /*000e*/ 	.short	(.L_3 - .L_2)
	.align		4
.L_2:
        /*0010*/ 	.word	index@(_Z24SummaryOnGPU_NeighbouredPiS_i)
        /*0014*/ 	.word	0x00000000


	//----- nvinfo : EIATTR_REGCOUNT
	.align		4
.L_3:
        /*0018*/ 	.byte	0x04, 0x2f
        /*001a*/ 	.short	(.L_5 - .L_4)
	.align		4
.L_4:
        /*001c*/ 	.word	index@(_Z22SummaryOnGPU_StaggeredPiS_i)
        /*0020*/ 	.word	0x00000010


	//----- nvinfo : EIATTR_FRAME_SIZE
	.align		4
.L_5:
        /*0024*/ 	.byte	0x04, 0x11
        /*0026*/ 	.short	(.L_7 - .L_6)
	.align		4
.L_6:
        /*0028*/ 	.word	index@(_Z22SummaryOnGPU_StaggeredPiS_i)
        /*002c*/ 	.word	0x00000000


	//----- nvinfo : EIATTR_MIN_STACK_SIZE
	.align		4
.L_7:
        /*0030*/ 	.byte	0x04, 0x12
        /*0032*/ 	.short	(.L_9 - .L_8)
	.align		4
.L_8:
        /*0034*/ 	.word	index@(_Z22SummaryOnGPU_StaggeredPiS_i)
        /*0038*/ 	.word	0x00000000


	//----- nvinfo : EIATTR_MIN_STACK_SIZE
	.align		4
.L_9:
        /*003c*/ 	.byte	0x04, 0x12
        /*003e*/ 	.short	(.L_11 - .L_10)
	.align		4
.L_10:
        /*0040*/ 	.word	index@(_Z24SummaryOnGPU_NeighbouredPiS_i)
        /*0044*/ 	.word	0x00000000
.L_11:


//--------------------- .nv.compat                --------------------------
	.section	.nv.compat,"",@"SHT_CUDA_COMPAT_INFO"
	.align	4
        /*0000*/ 	.byte	0x02, 0x09, 0x00, 0x00, 0x02, 0x02, 0x01, 0x00, 0x02, 0x05, 0x05, 0x00, 0x03, 0x07, 0x01, 0x01
        /*0010*/ 	.byte	0x02, 0x03, 0x00, 0x00, 0x02, 0x06, 0x01, 0x00, 0x04, 0x0b, 0x08, 0x00, 0x09, 0x00, 0x00, 0x00
        /*0020*/ 	.byte	0x00, 0x00, 0x00, 0x00


//--------------------- .nv.info._Z22SummaryOnGPU_StaggeredPiS_i --------------------------
	.section	.nv.info._Z22SummaryOnGPU_StaggeredPiS_i,"",@"SHT_CUDA_INFO"
	.sectionflags	@""
	.align	4


	//----- nvinfo : EIATTR_CUDA_API_VERSION
	.align		4
        /*0000*/ 	.byte	0x04, 0x37
        /*0002*/ 	.short	(.L_13 - .L_12)
.L_12:
        /*0004*/ 	.word	0x00000082


	//----- nvinfo : EIATTR_KPARAM_INFO
	.align		4
.L_13:
        /*0008*/ 	.byte	0x04, 0x17
        /*000a*/ 	.short	(.L_15 - .L_14)
.L_14:
        /*000c*/ 	.word	0x00000000
        /*0010*/ 	.short	0x0002
        /*0012*/ 	.short	0x0010
        /*0014*/ 	.byte	0x00, 0xf0, 0x11, 0x00


	//----- nvinfo : EIATTR_KPARAM_INFO
	.align		4
.L_15:
        /*0018*/ 	.byte	0x04, 0x17
        /*001a*/ 	.short	(.L_17 - .L_16)
.L_16:
        /*001c*/ 	.word	0x00000000
        /*0020*/ 	.short	0x0001
        /*0022*/ 	.short	0x0008
        /*0024*/ 	.byte	0x00, 0xf5, 0x21, 0x00


	//----- nvinfo : EIATTR_KPARAM_INFO
	.align		4
.L_17:
        /*0028*/ 	.byte	0x04, 0x17
        /*002a*/ 	.short	(.L_19 - .L_18)
.L_18:
        /*002c*/ 	.word	0x00000000
        /*0030*/ 	.short	0x0000
        /*0032*/ 	.short	0x0000
        /*0034*/ 	.byte	0x00, 0xf5, 0x21, 0x00


	//----- nvinfo : EIATTR_SPARSE_MMA_MASK
	.align		4
.L_19:
        /*0038*/ 	.byte	0x03, 0x50
        /*003a*/ 	.short	0x0000


	//----- nvinfo : EIATTR_MAXREG_COUNT
	.align		4
        /*003c*/ 	.byte	0x03, 0x1b
        /*003e*/ 	.short	0x00ff


	//----- nvinfo : EIATTR_NUM_BARRIERS
	.align		4
        /*0040*/ 	.byte	0x02, 0x4c
        /*0042*/ 	.byte	0x01
	.zero		1


	//----- nvinfo : EIATTR_MERCURY_ISA_VERSION
	.align		4
        /*0044*/ 	.byte	0x03, 0x5f
        /*0046*/ 	.short	0x0101


	//----- nvinfo : EIATTR_VRC_CTA_INIT_COUNT
	.align		4
        /*0048*/ 	.byte	0x02, 0x4a
	.zero		1
	.zero		1


	//----- nvinfo : EIATTR_EXIT_INSTR_OFFSETS
	.align		4
        /*004c*/ 	.byte	0x04, 0x1c
        /*004e*/ 	.short	(.L_21 - .L_20)


	//   ....[0]....
.L_20:
        /*0050*/ 	.word	0x000000a0


	//   ....[1]....
        /*0054*/ 	.word	0x000001f0


	//   ....[2]....
        /*0058*/ 	.word	0x00000240


	//----- nvinfo : EIATTR_CRS_STACK_SIZE
	.align		4
.L_21:
        /*005c*/ 	.byte	0x04, 0x1e
        /*005e*/ 	.short	(.L_23 - .L_22)
.L_22:
        /*0060*/ 	.word	0x00000000


	//----- nvinfo : EIATTR_CBANK_PARAM_SIZE
	.align		4
.L_23:
        /*0064*/ 	.byte	0x03, 0x19
        /*0066*/ 	.short	0x0014


	//----- nvinfo : EIATTR_PARAM_CBANK
	.align		4
        /*0068*/ 	.byte	0x04, 0x0a
        /*006a*/ 	.short	(.L_25 - .L_24)
	.align		4
.L_24:
        /*006c*/ 	.word	index@(.nv.constant0._Z22SummaryOnGPU_StaggeredPiS_i)
        /*0070*/ 	.short	0x0380
        /*0072*/ 	.short	0x0014


	//----- nvinfo : EIATTR_SW_WAR
	.align		4
.L_25:
        /*0074*/ 	.byte	0x04, 0x36
        /*0076*/ 	.short	(.L_27 - .L_26)
.L_26:
        /*0078*/ 	.word	0x00000008
.L_27:


//--------------------- .nv.info._Z24SummaryOnGPU_NeighbouredPiS_i --------------------------
	.section	.nv.info._Z24SummaryOnGPU_NeighbouredPiS_i,"",@"SHT_CUDA_INFO"
	.sectionflags	@""
	.align	4


	//----- nvinfo : EIATTR_CUDA_API_VERSION
	.align		4
        /*0000*/ 	.byte	0x04, 0x37
        /*0002*/ 	.short	(.L_29 - .L_28)
.L_28:
        /*0004*/ 	.word	0x00000082


	//----- nvinfo : EIATTR_KPARAM_INFO
	.align		4
.L_29:
        /*0008*/ 	.byte	0x04, 0x17
        /*000a*/ 	.short	(.L_31 - .L_30)
.L_30:
        /*000c*/ 	.word	0x00000000
        /*0010*/ 	.short	0x0002
        /*0012*/ 	.short	0x0010
        /*0014*/ 	.byte	0x00, 0xf0, 0x11, 0x00


	//----- nvinfo : EIATTR_KPARAM_INFO
	.align		4
.L_31:
        /*0018*/ 	.byte	0x04, 0x17
        /*001a*/ 	.short	(.L_33 - .L_32)
.L_32:
        /*001c*/ 	.word	0x00000000
        /*0020*/ 	.short	0x0001
        /*0022*/ 	.short	0x0008
        /*0024*/ 	.byte	0x00, 0xf5, 0x21, 0x00


	//----- nvinfo : EIATTR_KPARAM_INFO
	.align		4
.L_33:
        /*0028*/ 	.byte	0x04, 0x17
        /*002a*/ 	.short	(.L_35 - .L_34)
.L_34:
        /*002c*/ 	.word	0x00000000
        /*0030*/ 	.short	0x0000
        /*0032*/ 	.short	0x0000
        /*0034*/ 	.byte	0x00, 0xf5, 0x21, 0x00


	//----- nvinfo : EIATTR_SPARSE_MMA_MASK
	.align		4
.L_35:
        /*0038*/ 	.byte	0x03, 0x50
        /*003a*/ 	.short	0x0000


	//----- nvinfo : EIATTR_MAXREG_COUNT
	.align		4
        /*003c*/ 	.byte	0x03, 0x1b
        /*003e*/ 	.short	0x00ff


	//----- nvinfo : EIATTR_NUM_BARRIERS
	.align		4
        /*0040*/ 	.byte	0x02, 0x4c
        /*0042*/ 	.byte	0x01
	.zero		1


	//----- nvinfo : EIATTR_MERCURY_ISA_VERSION
	.align		4
        /*0044*/ 	.byte	0x03, 0x5f
        /*0046*/ 	.short	0x0101


	//----- nvinfo : EIATTR_VRC_CTA_INIT_COUNT
	.align		4
        /*0048*/ 	.byte	0x02, 0x4a
	.zero		1
	.zero		1


	//----- nvinfo : EIATTR_EXIT_INSTR_OFFSETS
	.align		4
        /*004c*/ 	.byte	0x04, 0x1c
        /*004e*/ 	.short	(.L_37 - .L_36)


	//   ....[0]....
.L_36:
        /*0050*/ 	.word	0x00000090


	//   ....[1]....
        /*0054*/ 	.word	0x00000200


	//   ....[2]....
        /*0058*/ 	.word	0x00000250


	//----- nvinfo : EIATTR_CRS_STACK_SIZE
	.align		4
.L_37:
        /*005c*/ 	.byte	0x04, 0x1e
        /*005e*/ 	.short	(.L_39 - .L_38)
.L_38:
        /*0060*/ 	.word	0x00000000


	//----- nvinfo : EIATTR_CBANK_PARAM_SIZE
	.align		4
.L_39:
        /*0064*/ 	.byte	0x03, 0x19
        /*0066*/ 	.short	0x0014


	//----- nvinfo : EIATTR_PARAM_CBANK
	.align		4
        /*0068*/ 	.byte	0x04, 0x0a
        /*006a*/ 	.short	(.L_41 - .L_40)
	.align		4
.L_40:
        /*006c*/ 	.word	index@(.nv.constant0._Z24SummaryOnGPU_NeighbouredPiS_i)
        /*0070*/ 	.short	0x0380
        /*0072*/ 	.short	0x0014


	//----- nvinfo : EIATTR_SW_WAR
	.align		4
.L_41:
        /*0074*/ 	.byte	0x04, 0x36
        /*0076*/ 	.short	(.L_43 - .L_42)
.L_42:
        /*0078*/ 	.word	0x00000008
.L_43:


//--------------------- .nv.callgraph             --------------------------
	.section	.nv.callgraph,"",@"SHT_CUDA_CALLGRAPH"
	.align	4
	.sectionentsize	8
	.align		4
        /*0000*/ 	.word	0x00000000
	.align		4
        /*0004*/ 	.word	0xffffffff
	.align		4
        /*0008*/ 	.word	0x00000000
	.align		4
        /*000c*/ 	.word	0xfffffffe
	.align		4
        /*0010*/ 	.word	0x00000000
	.align		4
        /*0014*/ 	.word	0xfffffffd
	.align		4
        /*0018*/ 	.word	0x00000000
	.align		4
        /*001c*/ 	.word	0xfffffffc


//--------------------- .text._Z22SummaryOnGPU_StaggeredPiS_i --------------------------
	.section	.text._Z22SummaryOnGPU_StaggeredPiS_i,"ax",@progbits
	.align	128
        .global         _Z22SummaryOnGPU_StaggeredPiS_i
        .type           _Z22SummaryOnGPU_StaggeredPiS_i,@function
        .size           _Z22SummaryOnGPU_StaggeredPiS_i,(.L_x_10 - _Z22SummaryOnGPU_StaggeredPiS_i)
        .other          _Z22SummaryOnGPU_StaggeredPiS_i,@"STO_CUDA_ENTRY STV_DEFAULT"
_Z22SummaryOnGPU_StaggeredPiS_i:
.text._Z22SummaryOnGPU_StaggeredPiS_i:
[----:B------:R-:W-:Y:S01]  /*0000*/  LDC R1, c[0x0][0x37c] ;  /* 0x0000df00ff017b82 */ /* 0x000fe20000000800 */
[----:B------:R-:W0:Y:S01]  /*0010*/  S2R R11, SR_CTAID.X ;  /* 0x00000000000b7919 */ /* 0x000e220000002500 */
[----:B------:R-:W0:Y:S06]  /*0020*/  LDCU UR4, c[0x0][0x360] ;  /* 0x00006c00ff0477ac */ /* 0x000e2c0008000800 */
[----:B------:R-:W1:Y:S01]  /*0030*/  LDC.64 R2, c[0x0][0x380] ;  /* 0x0000e000ff027b82 */ /* 0x000e620000000a00 */
[----:B------:R-:W2:Y:S01]  /*0040*/  S2R R8, SR_TID.X ;  /* 0x0000000000087919 */ /* 0x000ea20000002100 */
[----:B------:R-:W3:Y:S01]  /*0050*/  LDCU UR5, c[0x0][0x390] ;  /* 0x00007200ff0577ac */ /* 0x000ee20008000800 */
[----:B0-----:R-:W-:-:S04]  /*0060*/  IMAD R5, R11, UR4, RZ ;  /* 0x000000040b057c24 */ /* 0x001fc8000f8e02ff */
[----:B--2---:R-:W-:-:S05]  /*0070*/  IMAD.IADD R0, R5, 0x1, R8 ;  /* 0x0000000105007824 */ /* 0x004fca00078e0208 */
[----:B---3--:R-:W-:Y:S01]  /*0080*/  ISETP.GE.AND P0, PT, R0, UR5, PT ;  /* 0x0000000500007c0c */ /* 0x008fe2000bf06270 */
[----:B------:R-:W-:-:S12]  /*0090*/  IMAD.U32 R0, RZ, RZ, UR4 ;  /* 0x00000004ff007e24 */ /* 0x000fd8000f8e00ff */
[----:B-1----:R-:W-:Y:S05]  /*00a0*/  @P0 EXIT ;  /* 0x000000000000094d */ /* 0x002fea0003800000 */
[----:B------:R-:W-:Y:S01]  /*00b0*/  ISETP.GE.U32.AND P0, PT, R0, 0x2, PT ;  /* 0x000000020000780c */ /* 0x000fe20003f06070 */
[----:B------:R-:W0:Y:S01]  /*00c0*/  LDCU.64 UR4, c[0x0][0x358] ;  /* 0x00006b00ff0477ac */ /* 0x000e220008000a00 */
[----:B------:R-:W-:-:S11]  /*00d0*/  IMAD.WIDE.U32 R2, R5, 0x4, R2 ;  /* 0x0000000405027825 */ /* 0x000fd600078e0002 */
[----:B------:R-:W-:Y:S05]  /*00e0*/  @!P0 BRA `(.L_x_0) ;  /* 0x00000000003c8947 */ /* 0x000fea0003800000 */
[----:B------:R-:W-:-:S07]  /*00f0*/  IMAD.WIDE.U32 R4, R8, 0x4, R2 ;  /* 0x0000000408047825 */ /* 0x000fce00078e0002 */
.L_x_3:
[----:B------:R-:W-:Y:S01]  /*0100*/  SHF.R.U32.HI R13, RZ, 0x1, R0 ;  /* 0x00000001ff0d7819 */ /* 0x000fe20000011600 */
[----:B------:R-:W-:Y:S03]  /*0110*/  BSSY.RECONVERGENT B0, `(.L_x_1) ;  /* 0x0000008000007945 */ /* 0x000fe60003800200 */
[----:B------:R-:W-:-:S13]  /*0120*/  ISETP.GE.U32.AND P0, PT, R8, R13, PT ;  /* 0x0000000d0800720c */ /* 0x000fda0003f06070 */
[----:B-1----:R-:W-:Y:S05]  /*0130*/  @P0 BRA `(.L_x_2) ;  /* 0x0000000000140947 */ /* 0x002fea0003800000 */
[----:B------:R-:W-:Y:S01]  /*0140*/  IMAD.WIDE.U32 R6, R13, 0x4, R4 ;  /* 0x000000040d067825 */ /* 0x000fe200078e0004 */
[----:B0-----:R-:W2:Y:S05]  /*0150*/  LDG.E R9, desc[UR4][R4.64] ;  /* 0x0000000404097981 */ /* 0x001eaa000c1e1900 */
[----:B------:R-:W2:Y:S02]  /*0160*/  LDG.E R6, desc[UR4][R6.64] ;  /* 0x0000000406067981 */ /* 0x000ea4000c1e1900 */
[----:B--2---:R-:W-:-:S05]  /*0170*/  IADD3 R9, PT, PT, R6, R9, RZ ;  /* 0x0000000906097210 */ /* 0x004fca0007ffe0ff */
[----:B------:R1:W-:Y:S02]  /*0180*/  STG.E desc[UR4][R4.64], R9 ;  /* 0x0000000904007986 */ /* 0x0003e4000c101904 */
.L_x_2:
[----:B0-----:R-:W-:Y:S05]  /*0190*/  BSYNC.RECONVERGENT B0 ;  /* 0x0000000000007941 */ /* 0x001fea0003800200 */
.L_x_1:
[----:B------:R-:W-:Y:S01]  /*01a0*/  BAR.SYNC.DEFER_BLOCKING 0x0 ;  /* 0x0000000000007b1d */ /* 0x000fe20000010000 */
[----:B------:R-:W-:Y:S02]  /*01b0*/  ISETP.GT.U32.AND P0, PT, R0, 0x3, PT ;  /* 0x000000030000780c */ /* 0x000fe40003f04070 */
[----:B------:R-:W-:-:S11]  /*01c0*/  MOV R0, R13 ;  /* 0x0000000d00007202 */ /* 0x000fd60000000f00 */
[----:B------:R-:W-:Y:S05]  /*01d0*/  @P0 BRA `(.L_x_3) ;  /* 0xfffffffc00c80947 */ /* 0x000fea000383ffff */
.L_x_0:
[----:B------:R-:W-:-:S13]  /*01e0*/  ISETP.NE.AND P0, PT, R8, RZ, PT ;  /* 0x000000ff0800720c */ /* 0x000fda0003f05270 */
[----:B0-----:R-:W-:Y:S05]  /*01f0*/  @P0 EXIT ;  /* 0x000000000000094d */ /* 0x001fea0003800000 */
[----:B------:R-:W2:Y:S01]  /*0200*/  LDG.E R3, desc[UR4][R2.64] ;  /* 0x0000000402037981 */ /* 0x000ea2000c1e1900 */
[----:B-1----:R-:W0:Y:S02]  /*0210*/  LDC.64 R4, c[0x0][0x388] ;  /* 0x0000e200ff047b82 */ /* 0x002e240000000a00 */
[----:B0-----:R-:W-:-:S05]  /*0220*/  IMAD.WIDE.U32 R4, R11, 0x4, R4 ;  /* 0x000000040b047825 */ /* 0x001fca00078e0004 */
[----:B--2---:R-:W-:Y:S01]  /*0230*/  STG.E desc[UR4][R4.64], R3 ;  /* 0x0000000304007986 */ /* 0x004fe2000c101904 */
[----:B------:R-:W-:Y:S05]  /*0240*/  EXIT ;  /* 0x000000000000794d */ /* 0x000fea0003800000 */
.L_x_4:
[----:B------:R-:W-:-:S00]  /*0250*/  BRA `(.L_x_4) ;  /* 0xfffffffc00fc7947 */ /* 0x000fc0000383ffff */
[----:B------:R-:W-:-:S00]  /*0260*/  NOP ;  /* 0x0000000000007918 */ /* 0x000fc00000000000 */
        /* <DEDUP_REMOVED lines=9> */
.L_x_10:


//--------------------- .text._Z24SummaryOnGPU_NeighbouredPiS_i --------------------------
	.section	.text._Z24SummaryOnGPU_NeighbouredPiS_i,"ax",@progbits
	.align	128
        .global         _Z24SummaryOnGPU_NeighbouredPiS_i
        .type           _Z24SummaryOnGPU_NeighbouredPiS_i,@function
        .size           _Z24SummaryOnGPU_NeighbouredPiS_i,(.L_x_11 - _Z24SummaryOnGPU_NeighbouredPiS_i)
        .other          _Z24SummaryOnGPU_NeighbouredPiS_i,@"STO_CUDA_ENTRY STV_DEFAULT"
_Z24SummaryOnGPU_NeighbouredPiS_i:
.text._Z24SummaryOnGPU_NeighbouredPiS_i:
[----:B------:R-:W-:Y:S01]  /*0000*/  LDC R1, c[0x0][0x37c] ;  /* 0x0000df00ff017b82 */ /* 0x000fe20000000800 */
[----:B------:R-:W0:Y:S01]  /*0010*/  S2R R13, SR_CTAID.X ;  /* 0x00000000000d7919 */ /* 0x000e220000002500 */
[----:B------:R-:W0:Y:S06]  /*0020*/  LDCU UR4, c[0x0][0x360] ;  /* 0x00006c00ff0477ac */ /* 0x000e2c0008000800 */
[----:B------:R-:W1:Y:S01]  /*0030*/  LDC.64 R2, c[0x0][0x380] ;  /* 0x0000e000ff027b82 */ /* 0x000e620000000a00 */
[----:B------:R-:W2:Y:S01]  /*0040*/  S2R R11, SR_TID.X ;  /* 0x00000000000b7919 */ /* 0x000ea20000002100 */
[----:B------:R-:W3:Y:S01]  /*0050*/  LDCU UR5, c[0x0][0x390] ;  /* 0x00007200ff0577ac */ /* 0x000ee20008000800 */
[----:B0-----:R-:W-:-:S05]  /*0060*/  IMAD R5, R13, UR4, RZ ;  /* 0x000000040d057c24 */ /* 0x001fca000f8e02ff */
[----:B--2---:R-:W-:-:S04]  /*0070*/  IADD3 R0, PT, PT, R5, R11, RZ ;  /* 0x0000000b05007210 */ /* 0x004fc80007ffe0ff */
[----:B---3--:R-:W-:-:S13]  /*0080*/  ISETP.GE.AND P0, PT, R0, UR5, PT ;  /* 0x0000000500007c0c */ /* 0x008fda000bf06270 */
[----:B-1----:R-:W-:Y:S05]  /*0090*/  @P0 EXIT ;  /* 0x000000000000094d */ /* 0x002fea0003800000 */
[----:B------:R-:W-:Y:S01]  /*00a0*/  UISETP.GE.U32.AND UP0, UPT, UR4, 0x2, UPT ;  /* 0x000000020400788c */ /* 0x000fe2000bf06070 */
[----:B------:R-:W-:Y:S01]  /*00b0*/  IMAD.WIDE.U32 R2, R5, 0x4, R2 ;  /* 0x0000000405027825 */ /* 0x000fe200078e0002 */
[----:B------:R-:W0:Y:S07]  /*00c0*/  LDCU.64 UR6, c[0x0][0x358] ;  /* 0x00006b00ff0677ac */ /* 0x000e2e0008000a00 */
[----:B------:R-:W-:Y:S05]  /*00d0*/  BRA.U !UP0, `(.L_x_5) ;  /* 0x0000000108447547 */ /* 0x000fea000b800000 */
[----:B------:R-:W-:Y:S02]  /*00e0*/  HFMA2 R7, -RZ, RZ, 0, 5.9604644775390625e-08 ;  /* 0x00000001ff077431 */ /* 0x000fe400000001ff */
[----:B------:R-:W-:-:S07]  /*00f0*/  IMAD.WIDE.U32 R4, R11, 0x4, R2 ;  /* 0x000000040b047825 */ /* 0x000fce00078e0002 */
.L_x_8:
[----:B------:R-:W-:Y:S01]  /*0100*/  SHF.L.U32 R8, R7, 0x1, RZ ;  /* 0x0000000107087819 */ /* 0x000fe200000006ff */
[----:B------:R-:W-:Y:S04]  /*0110*/  BSSY.RECONVERGENT B0, `(.L_x_6) ;  /* 0x0000009000007945 */ /* 0x000fe80003800200 */
[----:B------:R-:W-:-:S05]  /*0120*/  VIADD R0, R8, 0xffffffff ;  /* 0xffffffff08007836 */ /* 0x000fca0000000000 */
[----:B------:R-:W-:-:S13]  /*0130*/  LOP3.LUT P0, RZ, R0, R11, RZ, 0xc0, !PT ;  /* 0x0000000b00ff7212 */ /* 0x000fda000780c0ff */
[----:B-1----:R-:W-:Y:S05]  /*0140*/  @P0 BRA `(.L_x_7) ;  /* 0x0000000000140947 */ /* 0x002fea0003800000 */
[----:B------:R-:W-:Y:S01]  /*0150*/  IMAD.WIDE R6, R7, 0x4, R4 ;  /* 0x0000000407067825 */ /* 0x000fe200078e0204 */
[----:B0-----:R-:W2:Y:S05]  /*0160*/  LDG.E R9, desc[UR6][R4.64] ;  /* 0x0000000604097981 */ /* 0x001eaa000c1e1900 */
[----:B------:R-:W2:Y:S02]  /*0170*/  LDG.E R6, desc[UR6][R6.64] ;  /* 0x0000000606067981 */ /* 0x000ea4000c1e1900 */
[----:B--2---:R-:W-:-:S05]  /*0180*/  IADD3 R9, PT, PT, R6, R9, RZ ;  /* 0x0000000906097210 */ /* 0x004fca0007ffe0ff */
[----:B------:R1:W-:Y:S02]  /*0190*/  STG.E desc[UR6][R4.64], R9 ;  /* 0x0000000904007986 */ /* 0x0003e4000c101906 */
.L_x_7:
[----:B0-----:R-:W-:Y:S05]  /*01a0*/  BSYNC.RECONVERGENT B0 ;  /* 0x0000000000007941 */ /* 0x001fea0003800200 */
.L_x_6:
[----:B------:R-:W-:Y:S01]  /*01b0*/  BAR.SYNC.DEFER_BLOCKING 0x0 ;  /* 0x0000000000007b1d */ /* 0x000fe20000010000 */
[----:B------:R-:W-:Y:S01]  /*01c0*/  ISETP.GE.U32.AND P0, PT, R8, UR4, PT ;  /* 0x0000000408007c0c */ /* 0x000fe2000bf06070 */
[----:B------:R-:W-:-:S12]  /*01d0*/  IMAD.MOV.U32 R7, RZ, RZ, R8 ;  /* 0x000000ffff077224 */ /* 0x000fd800078e0008 */
[----:B------:R-:W-:Y:S05]  /*01e0*/  @!P0 BRA `(.L_x_8) ;  /* 0xfffffffc00c48947 */ /* 0x000fea000383ffff */
.L_x_5:
[----:B------:R-:W-:-:S13]  /*01f0*/  ISETP.NE.AND P0, PT, R11, RZ, PT ;  /* 0x000000ff0b00720c */ /* 0x000fda0003f05270 */
[----:B0-----:R-:W-:Y:S05]  /*0200*/  @P0 EXIT ;  /* 0x000000000000094d */ /* 0x001fea0003800000 */
[----:B------:R-:W2:Y:S01]  /*0210*/  LDG.E R3, desc[UR6][R2.64] ;  /* 0x0000000602037981 */ /* 0x000ea2000c1e1900 */
[----:B-1----:R-:W0:Y:S02]  /*0220*/  LDC.64 R4, c[0x0][0x388] ;  /* 0x0000e200ff047b82 */ /* 0x002e240000000a00 */
[----:B0-----:R-:W-:-:S05]  /*0230*/  IMAD.WIDE.U32 R4, R13, 0x4, R4 ;  /* 0x000000040d047825 */ /* 0x001fca00078e0004 */
[----:B--2---:R-:W-:Y:S01]  /*0240*/  STG.E desc[UR6][R4.64], R3 ;  /* 0x0000000304007986 */ /* 0x004fe2000c101906 */
[----:B------:R-:W-:Y:S05]  /*0250*/  EXIT ;  /* 0x000000000000794d */ /* 0x000fea0003800000 */
.L_x_9:
        /* <DEDUP_REMOVED lines=10> */
.L_x_11:


//--------------------- .nv.shared.reserved.0     --------------------------
	.section	.nv.shared.reserved.0,"aw",@nobits
	.weak		__nv_reservedSMEM_offset_0_alias
	.size		__nv_reservedSMEM_offset_0_alias, 0, 64
	.other		__nv_reservedSMEM_offset_0_alias,@"STO_CUDA_RESERVED_SHARED STV_DEFAULT"
__nv_reservedSMEM_offset_0_alias:
	.zero		0
	.zero		64


//--------------------- .nv.constant0._Z22SummaryOnGPU_StaggeredPiS_i --------------------------
	.section	.nv.constant0._Z22SummaryOnGPU_StaggeredPiS_i,"a",@progbits
	.sectionflags	@""
	.align	4
.nv.constant0._Z22SummaryOnGPU_StaggeredPiS_i:
	.zero		916


//--------------------- .nv.constant0._Z24SummaryOnGPU_NeighbouredPiS_i --------------------------
	.section	.nv.constant0._Z24SummaryOnGPU_NeighbouredPiS_i,"a",@progbits
	.sectionflags	@""
	.align	4
.nv.constant0._Z24SummaryOnGPU_NeighbouredPiS_i:
	.zero		916


//--------------------- SYMBOLS --------------------------

	.type		.nv.reservedSmem.offset0,@object
	.size		.nv.reservedSmem.offset0,0x4
